	.headerflags	@"EF_CUDA_TEXMODE_UNIFIED EF_CUDA_64BIT_ADDRESS EF_CUDA_ACCELERATORS EF_CUDA_SM90 EF_CUDA_VIRTUAL_SM(EF_CUDA_SM90)"
	.elftype	@"ET_EXEC"


//--------------------- .nv.info                  --------------------------
	.section	.nv.info,"",@"SHT_CUDA_INFO"
	.align	4


	//----- nvinfo : EIATTR_REGCOUNT
	.align		4
        /*0000*/ 	.byte	0x04, 0x2f
        /*0002*/ 	.short	(.L_1 - .L_0)
	.align		4
.L_0:
        /*0004*/ 	.word	index@(triton_poi_fused__softmax_6)
        /*0008*/ 	.word	0x0000000e


	//----- nvinfo : EIATTR_MIN_STACK_SIZE
	.align		4
.L_1:
        /*000c*/ 	.byte	0x04, 0x12
        /*000e*/ 	.short	(.L_3 - .L_2)
	.align		4
.L_2:
        /*0010*/ 	.word	index@(triton_poi_fused__softmax_6)
        /*0014*/ 	.word	0x00000000


	//----- nvinfo : EIATTR_FRAME_SIZE
	.align		4
.L_3:
        /*0018*/ 	.byte	0x04, 0x11
        /*001a*/ 	.short	(.L_5 - .L_4)
	.align		4
.L_4:
        /*001c*/ 	.word	index@(triton_poi_fused__softmax_6)
        /*0020*/ 	.word	0x00000000


	//----- nvinfo : EIATTR_MIN_STACK_SIZE
	.align		4
.L_5:
        /*0024*/ 	.byte	0x04, 0x12
        /*0026*/ 	.short	(.L_7 - .L_6)
	.align		4
.L_6:
        /*0028*/ 	.word	index@(triton_poi_fused__softmax_6)
        /*002c*/ 	.word	0x00000000
.L_7:


//--------------------- .nv.info.triton_poi_fused__softmax_6 --------------------------
	.section	.nv.info.triton_poi_fused__softmax_6,"",@"SHT_CUDA_INFO"
	.sectionflags	@""
	.align	4


	//----- nvinfo : EIATTR_CUDA_API_VERSION
	.align		4
        /*0000*/ 	.byte	0x04, 0x37
        /*0002*/ 	.short	(.L_9 - .L_8)
.L_8:
        /*0004*/ 	.word	0x0000007c


	//----- nvinfo : EIATTR_KPARAM_INFO
	.align		4
.L_9:
        /*0008*/ 	.byte	0x04, 0x17
        /*000a*/ 	.short	(.L_11 - .L_10)
.L_10:
        /*000c*/ 	.word	0x00000000
        /*0010*/ 	.short	0x0002
        /*0012*/ 	.short	0x0010
        /*0014*/ 	.byte	0x00, 0xf0, 0x11, 0x00


	//----- nvinfo : EIATTR_KPARAM_INFO
	.align		4
.L_11:
        /*0018*/ 	.byte	0x04, 0x17
        /*001a*/ 	.short	(.L_13 - .L_12)
.L_12:
        /*001c*/ 	.word	0x00000000
        /*0020*/ 	.short	0x0001
        /*0022*/ 	.short	0x0008
        /*0024*/ 	.byte	0x00, 0xf4, 0x21, 0x00


	//----- nvinfo : EIATTR_KPARAM_INFO
	.align		4
.L_13:
        /*0028*/ 	.byte	0x04, 0x17
        /*002a*/ 	.short	(.L_15 - .L_14)
.L_14:
        /*002c*/ 	.word	0x00000000
        /*0030*/ 	.short	0x0000
        /*0032*/ 	.short	0x0000
        /*0034*/ 	.byte	0x00, 0xf4, 0x21, 0x00


	//----- nvinfo : EIATTR_SPARSE_MMA_MASK
	.align		4
.L_15:
        /*0038*/ 	.byte	0x03, 0x50
        /*003a*/ 	.short	0x0000


	//----- nvinfo : EIATTR_MAXREG_COUNT
	.align		4
        /*003c*/ 	.byte	0x03, 0x1b
        /*003e*/ 	.short	0x00ff


	//----- nvinfo : EIATTR_EXIT_INSTR_OFFSETS
	.align		4
        /*0040*/ 	.byte	0x04, 0x1c
        /*0042*/ 	.short	(.L_17 - .L_16)


	//   ....[0]....
.L_16:
        /*0044*/ 	.word	0x00000280


	//   ....[1]....
        /*0048*/ 	.word	0x000002a0


	//----- nvinfo : EIATTR_REQNTID
	.align		4
.L_17:
        /*004c*/ 	.byte	0x04, 0x10
        /*004e*/ 	.short	(.L_19 - .L_18)
.L_18:
        /*0050*/ 	.word	0x00000080
        /*0054*/ 	.word	0x00000001
        /*0058*/ 	.word	0x00000001


	//----- nvinfo : EIATTR_CBANK_PARAM_SIZE
	.align		4
.L_19:
        /*005c*/ 	.byte	0x03, 0x19
        /*005e*/ 	.short	0x0014


	//----- nvinfo : EIATTR_PARAM_CBANK
	.align		4
        /*0060*/ 	.byte	0x04, 0x0a
        /*0062*/ 	.short	(.L_21 - .L_20)
	.align		4
.L_20:
        /*0064*/ 	.word	index@(.nv.constant0.triton_poi_fused__softmax_6)
        /*0068*/ 	.short	0x0210
        /*006a*/ 	.short	0x0014


	//----- nvinfo : EIATTR_SW_WAR
	.align		4
.L_21:
        /*006c*/ 	.byte	0x04, 0x36
        /*006e*/ 	.short	(.L_23 - .L_22)
.L_22:
        /*0070*/ 	.word	0x00000008
.L_23:


//--------------------- .nv.callgraph             --------------------------
	.section	.nv.callgraph,"",@"SHT_CUDA_CALLGRAPH"
	.align	4
	.sectionentsize	8
	.align		4
        /*0000*/ 	.word	0x00000000
	.align		4
        /*0004*/ 	.word	0xffffffff
	.align		4
        /*0008*/ 	.word	0x00000000
	.align		4
        /*000c*/ 	.word	0xfffffffe
	.align		4
        /*0010*/ 	.word	0x00000000
	.align		4
        /*0014*/ 	.word	0xfffffffd
	.align		4
        /*0018*/ 	.word	0x00000000
	.align		4
        /*001c*/ 	.word	0xfffffffc


//--------------------- .text.triton_poi_fused__softmax_6 --------------------------
	.section	.text.triton_poi_fused__softmax_6,"ax",@progbits
	.align	128
        .global         triton_poi_fused__softmax_6
        .type           triton_poi_fused__softmax_6,@function
        .size           triton_poi_fused__softmax_6,(.L_x_1 - triton_poi_fused__softmax_6)
        .other          triton_poi_fused__softmax_6,@"STO_CUDA_ENTRY STV_DEFAULT"
triton_poi_fused__softmax_6:
.text.triton_poi_fused__softmax_6:
[----:B------:R-:W0:Y:S02]  /*0000*/  LDC R1, c[0x0][0x28] ;  /* 0x00000a00ff017b82 */ /* 0x000e240000000800 */
[----:B------:R-:W1:Y:S01]  /*0010*/  S2R R0, SR_TID.X ;  /* 0x0000000000007919 */ /* 0x000e620000002100 */
[----:B------:R-:W2:Y:S01]  /*0020*/  LDC.64 R2, c[0x0][0x210] ;  /* 0x00008400ff027b82 */ /* 0x000ea20000000a00 */
[----:B------:R-:W-:Y:S01]  /*0030*/  IMAD.MOV.U32 R11, RZ, RZ, RZ ;  /* 0x000000ffff0b7224 */ /* 0x000fe200078e00ff */
[----:B------:R-:W-:Y:S01]  /*0040*/  ULDC.64 UR4, c[0x0][0x208] ;  /* 0x0000820000047ab9 */ /* 0x000fe20000000a00 */
[----:B------:R-:W3:Y:S01]  /*0050*/  S2R R7, SR_CTAID.X ;  /* 0x0000000000077919 */ /* 0x000ee20000002500 */
[----:B------:R-:W-:Y:S01]  /*0060*/  IMAD.MOV.U32 R6, RZ, RZ, RZ ;  /* 0x000000ffff067224 */ /* 0x000fe200078e00ff */
[----:B-1----:R-:W-:Y:S02]  /*0070*/  LOP3.LUT R0, R0, 0x7f, RZ, 0xc0, !PT ;  /* 0x0000007f00007812 */ /* 0x002fe400078ec0ff */
[----:B---3--:R-:W-:-:S03]  /*0080*/  SHF.R.S32.HI R4, RZ, 0x18, R7 ;  /* 0x00000018ff047819 */ /* 0x008fc60000011407 */
[----:B------:R-:W-:Y:S01]  /*0090*/  IMAD R7, R7, 0x80, R0 ;  /* 0x0000008007077824 */ /* 0x000fe200078e0200 */
[----:B------:R-:W-:-:S04]  /*00a0*/  SGXT R0, R4, 0x1 ;  /* 0x000000010400781a */ /* 0x000fc80000000200 */
[----:B------:R-:W-:Y:S02]  /*00b0*/  ISETP.GE.AND P0, PT, R7, 0x100, PT ;  /* 0x000001000700780c */ /* 0x000fe40003f06270 */
[----:B------:R-:W-:-:S04]  /*00c0*/  LEA.HI R0, R0, R7, RZ, 0x2 ;  /* 0x0000000700007211 */ /* 0x000fc800078f10ff */
[----:B------:R-:W-:-:S05]  /*00d0*/  LOP3.LUT R5, R0, 0xfffffffc, RZ, 0xc0, !PT ;  /* 0xfffffffc00057812 */ /* 0x000fca00078ec0ff */
[----:B--2---:R-:W-:-:S05]  /*00e0*/  IMAD.WIDE R4, R5, 0x4, R2 ;  /* 0x0000000405047825 */ /* 0x004fca00078e0202 */
[----:B------:R-:W2:Y:S01]  /*00f0*/  @!P0 LDG.E.EL R11, desc[UR4][R4.64] ;  /* 0x00000004040b8981 */ /* 0x000ea2000c2e1900 */
[----:B------:R-:W-:-:S03]  /*0100*/  CS2R R8, SRZ ;  /* 0x0000000000087805 */ /* 0x000fc6000001ff00 */
[----:B------:R-:W3:Y:S04]  /*0110*/  @!P0 LDG.E.EL R6, desc[UR4][R4.64+0x4] ;  /* 0x0000040404068981 */ /* 0x000ee8000c2e1900 */
[----:B------:R-:W4:Y:S04]  /*0120*/  @!P0 LDG.E.EL R8, desc[UR4][R4.64+0x8] ;  /* 0x0000080404088981 */ /* 0x000f28000c2e1900 */
[----:B------:R-:W5:Y:S01]  /*0130*/  @!P0 LDG.E.EL R9, desc[UR4][R4.64+0xc] ;  /* 0x00000c0404098981 */ /* 0x000f62000c2e1900 */
[----:B------:R-:W-:Y:S02]  /*0140*/  IMAD.MOV.U32 R0, RZ, RZ, RZ ;  /* 0x000000ffff007224 */ /* 0x000fe400078e00ff */
[----:B------:R-:W-:-:S05]  /*0150*/  IMAD.WIDE R2, R7, 0x4, R2 ;  /* 0x0000000407027825 */ /* 0x000fca00078e0202 */
[----:B------:R1:W5:Y:S02]  /*0160*/  @!P0 LDG.E R0, desc[UR4][R2.64] ;  /* 0x0000000402008981 */ /* 0x000364000c1e1900 */
[----:B-1----:R-:W1:Y:S02]  /*0170*/  LDC.64 R2, c[0x0][0x218] ;  /* 0x00008600ff027b82 */ /* 0x002e640000000a00 */
[----:B-1----:R-:W-:Y:S01]  /*0180*/  IMAD.WIDE R2, R7, 0x4, R2 ;  /* 0x0000000407027825 */ /* 0x002fe200078e0202 */
[C---:B--2---:R-:W-:Y:S02]  /*0190*/  FSETP.NAN.AND P2, PT, R11.reuse, R11, PT ;  /* 0x0000000b0b00720b */ /* 0x044fe40003f48000 */
[----:B---3--:R-:W-:-:S11]  /*01a0*/  FSETP.GT.AND P1, PT, R11, R6, PT ;  /* 0x000000060b00720b */ /* 0x008fd60003f24000 */
[----:B------:R-:W-:-:S04]  /*01b0*/  @!P2 FSEL R11, R11, R6, P1 ;  /* 0x000000060b0ba208 */ /* 0x000fc80000800000 */
[C---:B----4-:R-:W-:Y:S02]  /*01c0*/  FSETP.GT.AND P1, PT, R11.reuse, R8, PT ;  /* 0x000000080b00720b */ /* 0x050fe40003f24000 */
[----:B------:R-:W-:-:S11]  /*01d0*/  FSETP.NAN.AND P2, PT, R11, R11, PT ;  /* 0x0000000b0b00720b */ /* 0x000fd60003f48000 */
[----:B------:R-:W-:-:S04]  /*01e0*/  @!P1 FSEL R11, R11, R8, P2 ;  /* 0x000000080b0b9208 */ /* 0x000fc80001000000 */
[C---:B-----5:R-:W-:Y:S02]  /*01f0*/  FSETP.GT.AND P1, PT, R11.reuse, R9, PT ;  /* 0x000000090b00720b */ /* 0x060fe40003f24000 */
[----:B------:R-:W-:-:S11]  /*0200*/  FSETP.NAN.AND P2, PT, R11, R11, PT ;  /* 0x0000000b0b00720b */ /* 0x000fd60003f48000 */
[----:B------:R-:W-:-:S05]  /*0210*/  @!P1 FSEL R11, R11, R9, P2 ;  /* 0x000000090b0b9208 */ /* 0x000fca0001000000 */
[----:B------:R-:W-:-:S04]  /*0220*/  FADD R0, -R11, R0 ;  /* 0x000000000b007221 */ /* 0x000fc80000000100 */
[----:B------:R-:W-:-:S05]  /*0230*/  FMUL R0, R0, 1.4426950216293334961 ;  /* 0x3fb8aa3b00007820 */ /* 0x000fca0000400000 */
[----:B------:R-:W-:-:S13]  /*0240*/  FSETP.GEU.AND P1, PT, R0, -126, PT ;  /* 0xc2fc00000000780b */ /* 0x000fda0003f2e000 */
[----:B------:R-:W-:-:S04]  /*0250*/  @!P1 FMUL R0, R0, 0.5 ;  /* 0x3f00000000009820 */ /* 0x000fc80000400000 */
[----:B------:R-:W1:Y:S02]  /*0260*/  MUFU.EX2 R5, R0 ;  /* 0x0000000000057308 */ /* 0x000e640000000800 */
[----:B-1----:R-:W-:Y:S01]  /*0270*/  @!P1 FMUL R5, R5, R5 ;  /* 0x0000000505059220 */ /* 0x002fe20000400000 */
[----:B------:R-:W-:Y:S06]  /*0280*/  @P0 EXIT ;  /* 0x000000000000094d */ /* 0x000fec0003800000 */
[----:B------:R-:W-:Y:S01]  /*0290*/  STG.E desc[UR4][R2.64], R5 ;  /* 0x0000000502007986 */ /* 0x000fe2000c101904 */
[----:B------:R-:W-:Y:S05]  /*02a0*/  EXIT ;  /* 0x000000000000794d */ /* 0x000fea0003800000 */
.L_x_0:
[----:B------:R-:W-:-:S00]  /*02b0*/  BRA `(.L_x_0) ;  /* 0xfffffffc00fc7947 */ /* 0x000fc0000383ffff */
[----:B------:R-:W-:-:S00]  /*02c0*/  NOP ;  /* 0x0000000000007918 */ /* 0x000fc00000000000 */
        /* <DEDUP_REMOVED lines=11> */
.L_x_1:


//--------------------- .nv.constant0.triton_poi_fused__softmax_6 --------------------------
	.section	.nv.constant0.triton_poi_fused__softmax_6,"a",@progbits
	.sectionflags	@""
	.align	4
.nv.constant0.triton_poi_fused__softmax_6:
	.zero		548
